//
// Generated by NVIDIA NVVM Compiler
//
// Compiler Build ID: CL-36424714
// Cuda compilation tools, release 13.0, V13.0.88
// Based on NVVM 20.0.0
//

.version 9.0
.target sm_100
.address_size 64

	// .globl	_Z9helloGridv
.extern .func  (.param .b32 func_retval0) vprintf
(
	.param .b64 vprintf_param_0,
	.param .b64 vprintf_param_1
)
;
.global .align 1 .b8 $str[43] = {72, 101, 108, 108, 111, 32, 102, 114, 111, 109, 32, 103, 108, 111, 98, 97, 108, 32, 37, 100, 32, 40, 98, 108, 111, 99, 107, 32, 37, 100, 44, 32, 108, 111, 99, 97, 108, 32, 37, 100, 41, 10};

.visible .entry _Z9helloGridv()
{
	.local .align 8 .b8 	__local_depot0[16];
	.reg .b64 	%SP;
	.reg .b64 	%SPL;
	.reg .b32 	%r<7>;
	.reg .b64 	%rd<5>;

	mov.u64 	%SPL, __local_depot0;
	cvta.local.u64 	%SP, %SPL;
	add.u64 	%rd1, %SP, 0;
	add.u64 	%rd2, %SPL, 0;
	mov.u32 	%r1, %tid.x;
	mov.u32 	%r2, %ctaid.x;
	mov.u32 	%r3, %ntid.x;
	mad.lo.s32 	%r4, %r2, %r3, %r1;
	st.local.v2.u32 	[%rd2], {%r4, %r2};
	st.local.u32 	[%rd2+8], %r1;
	mov.u64 	%rd3, $str;
	cvta.global.u64 	%rd4, %rd3;
	{ // callseq 0, 0
	.param .b64 param0;
	st.param.b64 	[param0], %rd4;
	.param .b64 param1;
	st.param.b64 	[param1], %rd1;
	.param .b32 retval0;
	call.uni (retval0), 
	vprintf, 
	(
	param0, 
	param1
	);
	ld.param.b32 	%r5, [retval0];
	} // callseq 0
	ret;

}


// ===== COMPILED SASS (sm_100) =====

	.target	sm_100

	.elftype	@"ET_EXEC"


//--------------------- .note.nv.tkinfo           --------------------------
	.section	.note.nv.tkinfo,"",@"SHT_NOTE"
	.sectionflags	@"SHF_NOTE_NV_TKINFO"
	.tkinfo
        /*0018*/ 	.word	0x00000002
        /*0030*/ 	.string	""
        /*0030*/ 	.string	"ptxas"
        /*0030*/ 	.string	"Cuda compilation tools, release 13.0, V13.0.88"
        /*0030*/ 	.string	"Build cuda_13.0.r13.0/compiler.36424714_0"
        /*0030*/ 	.string	"-arch sm_100 -m 64 "



//--------------------- .note.nv.cuinfo           --------------------------
	.section	.note.nv.cuinfo,"",@"SHT_NOTE"
	.sectionflags	@"SHF_NOTE_NV_CUINFO"
        /*0018*/ 	.short	0x0002
        /*001a*/ 	.short	0x0064
        /*001c*/ 	.short	0x0082
	.zero		2


//--------------------- .nv.info                  --------------------------
	.section	.nv.info,"",@"SHT_CUDA_INFO"
	.align	4


	//----- nvinfo : EIATTR_REGCOUNT
	.align		4
        /*0000*/ 	.byte	0x04, 0x2f
        /*0002*/ 	.short	(.L_2 - .L_1)
	.align		4
.L_1:
        /*0004*/ 	.word	index@(_Z9helloGridv)
        /*0008*/ 	.word	0x00000018


	//----- nvinfo : EIATTR_FRAME_SIZE
	.align		4
.L_2:
        /*000c*/ 	.byte	0x04, 0x11
        /*000e*/ 	.short	(.L_4 - .L_3)
	.align		4
.L_3:
        /*0010*/ 	.word	index@(_Z9helloGridv)
        /*0014*/ 	.word	0x00000010


	//----- nvinfo : EIATTR_MIN_STACK_SIZE
	.align		4
.L_4:
        /*0018*/ 	.byte	0x04, 0x12
        /*001a*/ 	.short	(.L_6 - .L_5)
	.align		4
.L_5:
        /*001c*/ 	.word	index@(_Z9helloGridv)
        /*0020*/ 	.word	0x00000010
.L_6:


//--------------------- .nv.compat                --------------------------
	.section	.nv.compat,"",@"SHT_CUDA_COMPAT_INFO"
	.align	4
        /*0000*/ 	.byte	0x02, 0x09, 0x00, 0x00, 0x02, 0x02, 0x01, 0x00, 0x02, 0x05, 0x05, 0x00, 0x03, 0x07, 0x01, 0x01
        /*0010*/ 	.byte	0x02, 0x03, 0x00, 0x00, 0x02, 0x06, 0x01, 0x00, 0x04, 0x0b, 0x08, 0x00, 0x09, 0x00, 0x00, 0x00
        /*0020*/ 	.byte	0x00, 0x00, 0x00, 0x00


//--------------------- .nv.info._Z9helloGridv    --------------------------
	.section	.nv.info._Z9helloGridv,"",@"SHT_CUDA_INFO"
	.sectionflags	@""
	.align	4


	//----- nvinfo : EIATTR_CUDA_API_VERSION
	.align		4
        /*0000*/ 	.byte	0x04, 0x37
        /*0002*/ 	.short	(.L_8 - .L_7)
.L_7:
        /*0004*/ 	.word	0x00000082


	//----- nvinfo : EIATTR_SPARSE_MMA_MASK
	.align		4
.L_8:
        /*0008*/ 	.byte	0x03, 0x50
        /*000a*/ 	.short	0x0000


	//----- nvinfo : EIATTR_MAXREG_COUNT
	.align		4
        /*000c*/ 	.byte	0x03, 0x1b
        /*000e*/ 	.short	0x00ff


	//----- nvinfo : EIATTR_EXTERNS
	.align		4
        /*0010*/ 	.byte	0x04, 0x0f
        /*0012*/ 	.short	(.L_10 - .L_9)


	//   ....[0]....
	.align		4
.L_9:
        /*0014*/ 	.word	index@(vprintf)


	//----- nvinfo : EIATTR_MERCURY_ISA_VERSION
	.align		4
.L_10:
        /*0018*/ 	.byte	0x03, 0x5f
        /*001a*/ 	.short	0x0101


	//----- nvinfo : EIATTR_VRC_CTA_INIT_COUNT
	.align		4
        /*001c*/ 	.byte	0x02, 0x4a
	.zero		1
	.zero		1


	//----- nvinfo : EIATTR_SYSCALL_OFFSETS
	.align		4
        /*0020*/ 	.byte	0x04, 0x46
        /*0022*/ 	.short	(.L_12 - .L_11)


	//   ....[0]....
.L_11:
        /*0024*/ 	.word	0x00000120


	//----- nvinfo : EIATTR_EXIT_INSTR_OFFSETS
	.align		4
.L_12:
        /*0028*/ 	.byte	0x04, 0x1c
        /*002a*/ 	.short	(.L_14 - .L_13)


	//   ....[0]....
.L_13:
        /*002c*/ 	.word	0x00000130


	//----- nvinfo : EIATTR_SW_WAR
	.align		4
.L_14:
        /*0030*/ 	.byte	0x04, 0x36
        /*0032*/ 	.short	(.L_16 - .L_15)
.L_15:
        /*0034*/ 	.word	0x00000008
.L_16:


//--------------------- .nv.callgraph             --------------------------
	.section	.nv.callgraph,"",@"SHT_CUDA_CALLGRAPH"
	.align	4
	.sectionentsize	8
	.align		4
        /*0000*/ 	.word	0x00000000
	.align		4
        /*0004*/ 	.word	0xffffffff
	.align		4
        /*0008*/ 	.word	index@(_Z9helloGridv)
	.align		4
        /*000c*/ 	.word	index@(vprintf)
	.align		4
        /*0010*/ 	.word	0x00000000
	.align		4
        /*0014*/ 	.word	0xfffffffe
	.align		4
        /*0018*/ 	.word	0x00000000
	.align		4
        /*001c*/ 	.word	0xfffffffd
	.align		4
        /*0020*/ 	.word	0x00000000
	.align		4
        /*0024*/ 	.word	0xfffffffc


//--------------------- .nv.constant4             --------------------------
	.section	.nv.constant4,"a",@progbits
	.align	8
	.align		8
.nv.constant4:
        /*0000*/ 	.dword	vprintf
	.align		8
        /*0008*/ 	.dword	$str


//--------------------- .text._Z9helloGridv       --------------------------
	.section	.text._Z9helloGridv,"ax",@progbits
	.align	128
        .global         _Z9helloGridv
        .type           _Z9helloGridv,@function
        .size           _Z9helloGridv,(.L_x_2 - _Z9helloGridv)
        .other          _Z9helloGridv,@"STO_CUDA_ENTRY STV_DEFAULT"
_Z9helloGridv:
.text._Z9helloGridv:
[----:B------:R-:W0:Y:S01]  /*0000*/  LDC R1, c[0x0][0x37c] ;  /* 0x0000df00ff017b82 */ /* 0x000e220000000800 */
[----:B------:R-:W1:Y:S01]  /*0010*/  S2R R10, SR_TID.X ;  /* 0x00000000000a7919 */ /* 0x000e620000002100 */
[----:B------:R-:W2:Y:S01]  /*0020*/  LDCU UR5, c[0x0][0x2fc] ;  /* 0x00005f80ff0577ac */ /* 0x000ea20008000800 */
[----:B0-----:R-:W-:Y:S01]  /*0030*/  VIADD R1, R1, 0xfffffff0 ;  /* 0xfffffff001017836 */ /* 0x001fe20000000000 */
[----:B------:R-:W-:Y:S01]  /*0040*/  MOV R0, 0x0 ;  /* 0x0000000000007802 */ /* 0x000fe20000000f00 */
[----:B------:R-:W0:Y:S01]  /*0050*/  S2R R3, SR_CTAID.X ;  /* 0x0000000000037919 */ /* 0x000e220000002500 */
[----:B------:R-:W0:Y:S02]  /*0060*/  LDCU UR6, c[0x0][0x360] ;  /* 0x00006c00ff0677ac */ /* 0x000e240008000800 */
[----:B------:R3:W4:Y:S01]  /*0070*/  LDC.64 R8, c[0x4][R0] ;  /* 0x0100000000087b82 */ /* 0x0007220000000a00 */
[----:B------:R-:W5:Y:S02]  /*0080*/  LDCU UR4, c[0x0][0x2f8] ;  /* 0x00005f00ff0477ac */ /* 0x000f640008000800 */
[----:B-----5:R-:W-:Y:S01]  /*0090*/  IADD3 R6, P0, PT, R1, UR4, RZ ;  /* 0x0000000401067c10 */ /* 0x020fe2000ff1e0ff */
[----:B-1----:R3:W-:Y:S04]  /*00a0*/  STL [R1+0x8], R10 ;  /* 0x0000080a01007387 */ /* 0x0027e80000100800 */
[----:B--2---:R-:W-:-:S02]  /*00b0*/  IMAD.X R7, RZ, RZ, UR5, P0 ;  /* 0x00000005ff077e24 */ /* 0x004fc400080e06ff */
[----:B0-----:R-:W-:Y:S01]  /*00c0*/  IMAD R2, R3, UR6, R10 ;  /* 0x0000000603027c24 */ /* 0x001fe2000f8e020a */
[----:B------:R-:W0:Y:S04]  /*00d0*/  LDCU.64 UR6, c[0x4][0x8] ;  /* 0x01000100ff0677ac */ /* 0x000e280008000a00 */
[----:B------:R3:W-:Y:S01]  /*00e0*/  STL.64 [R1], R2 ;  /* 0x0000000201007387 */ /* 0x0007e20000100a00 */
[----:B0-----:R-:W-:Y:S01]  /*00f0*/  IMAD.U32 R4, RZ, RZ, UR6 ;  /* 0x00000006ff047e24 */ /* 0x001fe2000f8e00ff */
[----:B---34-:R-:W-:-:S07]  /*0100*/  MOV R5, UR7 ;  /* 0x0000000700057c02 */ /* 0x018fce0008000f00 */
[----:B------:R-:W-:-:S07]  /*0110*/  LEPC R20, `(.L_x_0) ;  /* 0x000000001014794e */ /* 0x000fce0000000000 */
[----:B------:R-:W-:Y:S05]  /*0120*/  CALL.ABS.NOINC R8 ;  /* 0x0000000008007343 */ /* 0x000fea0003c00000 */
.L_x_0:
[----:B------:R-:W-:Y:S05]  /*0130*/  EXIT ;  /* 0x000000000000794d */ /* 0x000fea0003800000 */
.L_x_1:
[----:B------:R-:W-:-:S00]  /*0140*/  BRA `(.L_x_1) ;  /* 0xfffffffc00fc7947 */ /* 0x000fc0000383ffff */
[----:B------:R-:W-:-:S00]  /*0150*/  NOP ;  /* 0x0000000000007918 */ /* 0x000fc00000000000 */
        /* <DEDUP_REMOVED lines=10> */
.L_x_2:


//--------------------- .nv.global.init           --------------------------
	.section	.nv.global.init,"aw",@progbits
.nv.global.init:
	.type		$str,@object
	.size		$str,(.L_0 - $str)
$str:
        /*0000*/ 	.byte	0x48, 0x65, 0x6c, 0x6c, 0x6f, 0x20, 0x66, 0x72, 0x6f, 0x6d, 0x20, 0x67, 0x6c, 0x6f, 0x62, 0x61
        /*0010*/ 	.byte	0x6c, 0x20, 0x25, 0x64, 0x20, 0x28, 0x62, 0x6c, 0x6f, 0x63, 0x6b, 0x20, 0x25, 0x64, 0x2c, 0x20
        /*0020*/ 	.byte	0x6c, 0x6f, 0x63, 0x61, 0x6c, 0x20, 0x25, 0x64, 0x29, 0x0a, 0x00
.L_0:


//--------------------- .nv.shared.reserved.0     --------------------------
	.section	.nv.shared.reserved.0,"aw",@nobits
	.weak		__nv_reservedSMEM_offset_0_alias
	.size		__nv_reservedSMEM_offset_0_alias, 0, 64
	.other		__nv_reservedSMEM_offset_0_alias,@"STO_CUDA_RESERVED_SHARED STV_DEFAULT"
__nv_reservedSMEM_offset_0_alias:
	.zero		0
	.zero		64


//--------------------- .nv.constant0._Z9helloGridv --------------------------
	.section	.nv.constant0._Z9helloGridv,"a",@progbits
	.sectionflags	@""
	.align	4
.nv.constant0._Z9helloGridv:
	.zero		896


//--------------------- SYMBOLS --------------------------

	.type		.nv.reservedSmem.offset0,@object
	.size		.nv.reservedSmem.offset0,0x4
	.type		vprintf,@function
